	.headerflags	@"EF_CUDA_TEXMODE_UNIFIED EF_CUDA_64BIT_ADDRESS EF_CUDA_ACCELERATORS EF_CUDA_SM90 EF_CUDA_VIRTUAL_SM(EF_CUDA_SM90)"
	.elftype	@"ET_EXEC"


//--------------------- .nv.info                  --------------------------
	.section	.nv.info,"",@"SHT_CUDA_INFO"
	.align	4


	//----- nvinfo : EIATTR_REGCOUNT
	.align		4
        /*0000*/ 	.byte	0x04, 0x2f
        /*0002*/ 	.short	(.L_3 - .L_2)
	.align		4
.L_2:
        /*0004*/ 	.word	index@(triton_poi_fused__native_batch_norm_legit_no_training_add_23)
        /*0008*/ 	.word	0x0000001a


	//----- nvinfo : EIATTR_MIN_STACK_SIZE
	.align		4
.L_3:
        /*000c*/ 	.byte	0x04, 0x12
        /*000e*/ 	.short	(.L_5 - .L_4)
	.align		4
.L_4:
        /*0010*/ 	.word	index@(triton_poi_fused__native_batch_norm_legit_no_training_add_23)
        /*0014*/ 	.word	0x00000000


	//----- nvinfo : EIATTR_FRAME_SIZE
	.align		4
.L_5:
        /*0018*/ 	.byte	0x04, 0x11
        /*001a*/ 	.short	(.L_7 - .L_6)
	.align		4
.L_6:
        /*001c*/ 	.word	index@(triton_poi_fused__native_batch_norm_legit_no_training_add_23)
        /*0020*/ 	.word	0x00000000


	//----- nvinfo : EIATTR_MIN_STACK_SIZE
	.align		4
.L_7:
        /*0024*/ 	.byte	0x04, 0x12
        /*0026*/ 	.short	(.L_9 - .L_8)
	.align		4
.L_8:
        /*0028*/ 	.word	index@(triton_poi_fused__native_batch_norm_legit_no_training_add_23)
        /*002c*/ 	.word	0x00000000
.L_9:


//--------------------- .nv.info.triton_poi_fused__native_batch_norm_legit_no_training_add_23 --------------------------
	.section	.nv.info.triton_poi_fused__native_batch_norm_legit_no_training_add_23,"",@"SHT_CUDA_INFO"
	.sectionflags	@""
	.align	4


	//----- nvinfo : EIATTR_CUDA_API_VERSION
	.align		4
        /*0000*/ 	.byte	0x04, 0x37
        /*0002*/ 	.short	(.L_11 - .L_10)
.L_10:
        /*0004*/ 	.word	0x0000007c


	//----- nvinfo : EIATTR_KPARAM_INFO
	.align		4
.L_11:
        /*0008*/ 	.byte	0x04, 0x17
        /*000a*/ 	.short	(.L_13 - .L_12)
.L_12:
        /*000c*/ 	.word	0x00000000
        /*0010*/ 	.short	0x0007
        /*0012*/ 	.short	0x0038
        /*0014*/ 	.byte	0x00, 0xf0, 0x11, 0x00


	//----- nvinfo : EIATTR_KPARAM_INFO
	.align		4
.L_13:
        /*0018*/ 	.byte	0x04, 0x17
        /*001a*/ 	.short	(.L_15 - .L_14)
.L_14:
        /*001c*/ 	.word	0x00000000
        /*0020*/ 	.short	0x0006
        /*0022*/ 	.short	0x0030
        /*0024*/ 	.byte	0x00, 0xf4, 0x21, 0x00


	//----- nvinfo : EIATTR_KPARAM_INFO
	.align		4
.L_15:
        /*0028*/ 	.byte	0x04, 0x17
        /*002a*/ 	.short	(.L_17 - .L_16)
.L_16:
        /*002c*/ 	.word	0x00000000
        /*0030*/ 	.short	0x0005
        /*0032*/ 	.short	0x0028
        /*0034*/ 	.byte	0x00, 0xf4, 0x21, 0x00


	//----- nvinfo : EIATTR_KPARAM_INFO
	.align		4
.L_17:
        /*0038*/ 	.byte	0x04, 0x17
        /*003a*/ 	.short	(.L_19 - .L_18)
.L_18:
        /*003c*/ 	.word	0x00000000
        /*0040*/ 	.short	0x0004
        /*0042*/ 	.short	0x0020
        /*0044*/ 	.byte	0x00, 0xf4, 0x21, 0x00


	//----- nvinfo : EIATTR_KPARAM_INFO
	.align		4
.L_19:
        /*0048*/ 	.byte	0x04, 0x17
        /*004a*/ 	.short	(.L_21 - .L_20)
.L_20:
        /*004c*/ 	.word	0x00000000
        /*0050*/ 	.short	0x0003
        /*0052*/ 	.short	0x0018
        /*0054*/ 	.byte	0x00, 0xf4, 0x21, 0x00


	//----- nvinfo : EIATTR_KPARAM_INFO
	.align		4
.L_21:
        /*0058*/ 	.byte	0x04, 0x17
        /*005a*/ 	.short	(.L_23 - .L_22)
.L_22:
        /*005c*/ 	.word	0x00000000
        /*0060*/ 	.short	0x0002
        /*0062*/ 	.short	0x0010
        /*0064*/ 	.byte	0x00, 0xf4, 0x21, 0x00


	//----- nvinfo : EIATTR_KPARAM_INFO
	.align		4
.L_23:
        /*0068*/ 	.byte	0x04, 0x17
        /*006a*/ 	.short	(.L_25 - .L_24)
.L_24:
        /*006c*/ 	.word	0x00000000
        /*0070*/ 	.short	0x0001
        /*0072*/ 	.short	0x0008
        /*0074*/ 	.byte	0x00, 0xf4, 0x21, 0x00


	//----- nvinfo : EIATTR_KPARAM_INFO
	.align		4
.L_25:
        /*0078*/ 	.byte	0x04, 0x17
        /*007a*/ 	.short	(.L_27 - .L_26)
.L_26:
        /*007c*/ 	.word	0x00000000
        /*0080*/ 	.short	0x0000
        /*0082*/ 	.short	0x0000
        /*0084*/ 	.byte	0x00, 0xf4, 0x21, 0x00


	//----- nvinfo : EIATTR_SPARSE_MMA_MASK
	.align		4
.L_27:
        /*0088*/ 	.byte	0x03, 0x50
        /*008a*/ 	.short	0x0000


	//----- nvinfo : EIATTR_MAXREG_COUNT
	.align		4
        /*008c*/ 	.byte	0x03, 0x1b
        /*008e*/ 	.short	0x00ff


	//----- nvinfo : EIATTR_EXIT_INSTR_OFFSETS
	.align		4
        /*0090*/ 	.byte	0x04, 0x1c
        /*0092*/ 	.short	(.L_29 - .L_28)


	//   ....[0]....
.L_28:
        /*0094*/ 	.word	0x00000440


	//   ....[1]....
        /*0098*/ 	.word	0x00000460


	//----- nvinfo : EIATTR_REQNTID
	.align		4
.L_29:
        /*009c*/ 	.byte	0x04, 0x10
        /*009e*/ 	.short	(.L_31 - .L_30)
.L_30:
        /*00a0*/ 	.word	0x00000080
        /*00a4*/ 	.word	0x00000001
        /*00a8*/ 	.word	0x00000001


	//----- nvinfo : EIATTR_CBANK_PARAM_SIZE
	.align		4
.L_31:
        /*00ac*/ 	.byte	0x03, 0x19
        /*00ae*/ 	.short	0x003c


	//----- nvinfo : EIATTR_PARAM_CBANK
	.align		4
        /*00b0*/ 	.byte	0x04, 0x0a
        /*00b2*/ 	.short	(.L_33 - .L_32)
	.align		4
.L_32:
        /*00b4*/ 	.word	index@(.nv.constant0.triton_poi_fused__native_batch_norm_legit_no_training_add_23)
        /*00b8*/ 	.short	0x0210
        /*00ba*/ 	.short	0x003c


	//----- nvinfo : EIATTR_SW_WAR
	.align		4
.L_33:
        /*00bc*/ 	.byte	0x04, 0x36
        /*00be*/ 	.short	(.L_35 - .L_34)
.L_34:
        /*00c0*/ 	.word	0x00000008
.L_35:


//--------------------- .nv.callgraph             --------------------------
	.section	.nv.callgraph,"",@"SHT_CUDA_CALLGRAPH"
	.align	4
	.sectionentsize	8
	.align		4
        /*0000*/ 	.word	0x00000000
	.align		4
        /*0004*/ 	.word	0xffffffff
	.align		4
        /*0008*/ 	.word	0x00000000
	.align		4
        /*000c*/ 	.word	0xfffffffe
	.align		4
        /*0010*/ 	.word	0x00000000
	.align		4
        /*0014*/ 	.word	0xfffffffd
	.align		4
        /*0018*/ 	.word	0x00000000
	.align		4
        /*001c*/ 	.word	0xfffffffc


//--------------------- .nv.constant4             --------------------------
	.section	.nv.constant4,"a",@progbits
	.align	8
	.align		8
.nv.constant4:
        /*0000*/ 	.dword	_$_str
	.align		8
        /*0008*/ 	.dword	_$_str_$_2


//--------------------- .text.triton_poi_fused__native_batch_norm_legit_no_training_add_23 --------------------------
	.section	.text.triton_poi_fused__native_batch_norm_legit_no_training_add_23,"ax",@progbits
	.align	128
        .global         triton_poi_fused__native_batch_norm_legit_no_training_add_23
        .type           triton_poi_fused__native_batch_norm_legit_no_training_add_23,@function
        .size           triton_poi_fused__native_batch_norm_legit_no_training_add_23,(.L_x_1 - triton_poi_fused__native_batch_norm_legit_no_training_add_23)
        .other          triton_poi_fused__native_batch_norm_legit_no_training_add_23,@"STO_CUDA_ENTRY STV_DEFAULT"
triton_poi_fused__native_batch_norm_legit_no_training_add_23:
.text.triton_poi_fused__native_batch_norm_legit_no_training_add_23:
[----:B------:R-:W0:Y:S01]  /*0000*/  LDC R1, c[0x0][0x28] ;  /* 0x00000a00ff017b82 */ /* 0x000e220000000800 */
[----:B------:R-:W1:Y:S07]  /*0010*/  S2R R0, SR_TID.X ;  /* 0x0000000000007919 */ /* 0x000e6e0000002100 */
[----:B------:R-:W2:Y:S01]  /*0020*/  LDC.64 R12, c[0x0][0x220] ;  /* 0x00008800ff0c7b82 */ /* 0x000ea20000000a00 */
[----:B------:R-:W-:Y:S01]  /*0030*/  CS2R R6, SRZ ;  /* 0x0000000000067805 */ /* 0x000fe2000001ff00 */
[----:B------:R-:W-:Y:S01]  /*0040*/  ULDC.64 UR4, c[0x0][0x208] ;  /* 0x0000820000047ab9 */ /* 0x000fe20000000a00 */
[----:B------:R-:W3:Y:S05]  /*0050*/  S2R R5, SR_CTAID.X ;  /* 0x0000000000057919 */ /* 0x000eea0000002500 */
[----:B------:R-:W4:Y:S08]  /*0060*/  LDC.64 R16, c[0x0][0x210] ;  /* 0x00008400ff107b82 */ /* 0x000f300000000a00 */
[----:B------:R-:W5:Y:S08]  /*0070*/  LDC.64 R18, c[0x0][0x218] ;  /* 0x00008600ff127b82 */ /* 0x000f700000000a00 */
[----:B------:R-:W5:Y:S01]  /*0080*/  LDC.64 R20, c[0x0][0x228] ;  /* 0x00008a00ff147b82 */ /* 0x000f620000000a00 */
[----:B-1----:R-:W-:-:S07]  /*0090*/  SHF.L.U32 R0, R0, 0x1, RZ ;  /* 0x0000000100007819 */ /* 0x002fce00000006ff */
[----:B------:R-:W1:Y:S01]  /*00a0*/  LDC.64 R22, c[0x0][0x230] ;  /* 0x00008c00ff167b82 */ /* 0x000e620000000a00 */
[----:B---3--:R-:W-:Y:S02]  /*00b0*/  SHF.R.S32.HI R3, RZ, 0x17, R5 ;  /* 0x00000017ff037819 */ /* 0x008fe40000011405 */
[----:B------:R-:W-:Y:S02]  /*00c0*/  LOP3.LUT R0, R0, 0xfe, RZ, 0xc0, !PT ;  /* 0x000000fe00007812 */ /* 0x000fe400078ec0ff */
[----:B------:R-:W-:-:S03]  /*00d0*/  SGXT R3, R3, 0x1 ;  /* 0x000000010303781a */ /* 0x000fc60000000200 */
[----:B------:R-:W3:Y:S01]  /*00e0*/  LDC.64 R8, c[0x0][0x238] ;  /* 0x00008e00ff087b82 */ /* 0x000ee20000000a00 */
[----:B------:R-:W-:-:S04]  /*00f0*/  LEA R0, R5, R0, 0x8 ;  /* 0x0000000005007211 */ /* 0x000fc800078e40ff */
[----:B------:R-:W-:Y:S02]  /*0100*/  LEA.HI R3, R3, R0, RZ, 0x7 ;  /* 0x0000000003037211 */ /* 0x000fe400078f38ff */
[----:B------:R-:W-:Y:S02]  /*0110*/  ISETP.GE.AND P4, PT, R0, 0x200, PT ;  /* 0x000002000000780c */ /* 0x000fe40003f86270 */
[----:B------:R-:W-:-:S04]  /*0120*/  LOP3.LUT R3, R3, 0xffffff80, RZ, 0xc0, !PT ;  /* 0xffffff8003037812 */ /* 0x000fc800078ec0ff */
[----:B------:R-:W-:-:S05]  /*0130*/  IADD3 R10, R0, -R3, RZ ;  /* 0x80000003000a7210 */ /* 0x000fca0007ffe0ff */
[----:B--2---:R-:W-:-:S05]  /*0140*/  IMAD.WIDE R12, R10, 0x4, R12 ;  /* 0x000000040a0c7825 */ /* 0x004fca00078e020c */
[----:B------:R2:W3:Y:S01]  /*0150*/  @!P4 LDG.E.EL.64 R6, desc[UR4][R12.64] ;  /* 0x000000040c06c981 */ /* 0x0004e2000c2e1b00 */
[----:B------:R-:W-:Y:S02]  /*0160*/  CS2R R2, SRZ ;  /* 0x0000000000027805 */ /* 0x000fe4000001ff00 */
[----:B------:R-:W-:Y:S01]  /*0170*/  CS2R R4, SRZ ;  /* 0x0000000000047805 */ /* 0x000fe2000001ff00 */
[----:B----4-:R-:W-:-:S04]  /*0180*/  IMAD.WIDE R16, R0, 0x4, R16 ;  /* 0x0000000400107825 */ /* 0x010fc800078e0210 */
[C---:B-----5:R-:W-:Y:S01]  /*0190*/  IMAD.WIDE R18, R10.reuse, 0x4, R18 ;  /* 0x000000040a127825 */ /* 0x060fe200078e0212 */
[----:B------:R-:W4:Y:S01]  /*01a0*/  @!P4 LDG.E.64 R2, desc[UR4][R16.64] ;  /* 0x000000041002c981 */ /* 0x000f22000c1e1b00 */
[----:B--2---:R-:W-:Y:S02]  /*01b0*/  CS2R R12, SRZ ;  /* 0x00000000000c7805 */ /* 0x004fe4000001ff00 */
[C---:B0-----:R-:W-:Y:S01]  /*01c0*/  IMAD.WIDE R20, R10.reuse, 0x4, R20 ;  /* 0x000000040a147825 */ /* 0x041fe200078e0214 */
[----:B------:R-:W4:Y:S03]  /*01d0*/  @!P4 LDG.E.EL.64 R4, desc[UR4][R18.64] ;  /* 0x000000041204c981 */ /* 0x000f26000c2e1b00 */
[----:B-1----:R-:W-:Y:S01]  /*01e0*/  IMAD.WIDE R22, R10, 0x4, R22 ;  /* 0x000000040a167825 */ /* 0x002fe200078e0216 */
[----:B------:R-:W-:Y:S02]  /*01f0*/  CS2R R10, SRZ ;  /* 0x00000000000a7805 */ /* 0x000fe4000001ff00 */
[----:B------:R-:W-:Y:S01]  /*0200*/  CS2R R14, SRZ ;  /* 0x00000000000e7805 */ /* 0x000fe2000001ff00 */
[----:B------:R-:W2:Y:S01]  /*0210*/  @!P4 LDG.E.EL.64 R12, desc[UR4][R20.64] ;  /* 0x00000004140cc981 */ /* 0x000ea2000c2e1b00 */
[----:B---3--:R-:W-:-:S03]  /*0220*/  IMAD.WIDE R8, R0, 0x4, R8 ;  /* 0x0000000400087825 */ /* 0x008fc600078e0208 */
[----:B------:R-:W2:Y:S04]  /*0230*/  @!P4 LDG.E.EL.64 R10, desc[UR4][R22.64] ;  /* 0x00000004160ac981 */ /* 0x000ea8000c2e1b00 */
[----:B------:R0:W3:Y:S02]  /*0240*/  @!P4 LDG.E.64 R14, desc[UR4][R8.64] ;  /* 0x00000004080ec981 */ /* 0x0000e4000c1e1b00 */
[----:B0-----:R-:W-:Y:S01]  /*0250*/  HFMA2.MMA R8, -RZ, RZ, 1.625, 0 ;  /* 0x3e800000ff087435 */ /* 0x001fe200000001ff */
[----:B------:R-:W-:Y:S01]  /*0260*/  FADD R6, R6, 0.0010000000474974513054 ;  /* 0x3a83126f06067421 */ /* 0x000fe20000000000 */
[----:B------:R-:W-:-:S03]  /*0270*/  FADD R7, R7, 0.0010000000474974513054 ;  /* 0x3a83126f07077421 */ /* 0x000fc60000000000 */
[----:B------:R-:W0:Y:S08]  /*0280*/  MUFU.SQRT R16, R6 ;  /* 0x0000000600107308 */ /* 0x000e300000002000 */
[----:B------:R1:W5:Y:S01]  /*0290*/  MUFU.SQRT R17, R7 ;  /* 0x0000000700117308 */ /* 0x0003620000002000 */
[----:B----4-:R-:W-:Y:S01]  /*02a0*/  FADD R3, -R5, R3 ;  /* 0x0000000305037221 */ /* 0x010fe20000000100 */
[----:B------:R-:W-:Y:S01]  /*02b0*/  FADD R2, -R4, R2 ;  /* 0x0000000204027221 */ /* 0x000fe20000000100 */
[----:B0-----:R-:W-:-:S02]  /*02c0*/  FSETP.GT.AND P0, PT, R16, 8.50705917302346158658e+37, PT ;  /* 0x7e8000001000780b */ /* 0x001fc40003f04000 */
[----:B------:R-:W-:Y:S01]  /*02d0*/  FSETP.GEU.AND P2, PT, R16, 1.175494350822287508e-38, PT ;  /* 0x008000001000780b */ /* 0x000fe20003f4e000 */
[----:B-1----:R-:W0:Y:S01]  /*02e0*/  LDC.64 R6, c[0x0][0x240] ;  /* 0x00009000ff067b82 */ /* 0x002e220000000a00 */
[C---:B------:R-:W-:Y:S02]  /*02f0*/  FSEL R9, R8.reuse, 1, P0 ;  /* 0x3f80000008097808 */ /* 0x040fe40000000000 */
[C---:B-----5:R-:W-:Y:S02]  /*0300*/  FSETP.GT.AND P1, PT, R17.reuse, 8.50705917302346158658e+37, PT ;  /* 0x7e8000001100780b */ /* 0x060fe40003f24000 */
[----:B------:R-:W-:Y:S02]  /*0310*/  FSETP.GEU.AND P3, PT, R17, 1.175494350822287508e-38, PT ;  /* 0x008000001100780b */ /* 0x000fe40003f6e000 */
[----:B------:R-:W-:-:S03]  /*0320*/  FSEL R8, R8, 1, P1 ;  /* 0x3f80000008087808 */ /* 0x000fc60000800000 */
[----:B------:R-:W-:Y:S02]  /*0330*/  @P0 FMUL R16, R16, 0.25 ;  /* 0x3e80000010100820 */ /* 0x000fe40000400000 */
[----:B------:R-:W-:Y:S02]  /*0340*/  @!P2 FMUL R9, R9, 16777216 ;  /* 0x4b8000000909a820 */ /* 0x000fe40000400000 */
[----:B------:R-:W-:Y:S02]  /*0350*/  @!P2 FMUL R16, R16, 16777216 ;  /* 0x4b8000001010a820 */ /* 0x000fe40000400000 */
[----:B------:R-:W-:-:S04]  /*0360*/  @P1 FMUL R17, R17, 0.25 ;  /* 0x3e80000011111820 */ /* 0x000fc80000400000 */
[----:B------:R-:W1:Y:S01]  /*0370*/  MUFU.RCP R16, R16 ;  /* 0x0000001000107308 */ /* 0x000e620000001000 */
[----:B------:R-:W-:Y:S01]  /*0380*/  @!P3 FMUL R8, R8, 16777216 ;  /* 0x4b8000000808b820 */ /* 0x000fe20000400000 */
[----:B------:R-:W-:Y:S01]  /*0390*/  @!P3 FMUL R17, R17, 16777216 ;  /* 0x4b8000001111b820 */ /* 0x000fe20000400000 */
[----:B0-----:R-:W-:-:S05]  /*03a0*/  IMAD.WIDE R6, R0, 0x4, R6 ;  /* 0x0000000400067825 */ /* 0x001fca00078e0206 */
[----:B------:R-:W0:Y:S01]  /*03b0*/  MUFU.RCP R17, R17 ;  /* 0x0000001100117308 */ /* 0x000e220000001000 */
[----:B-1----:R-:W-:-:S04]  /*03c0*/  FMUL R9, R16, R9 ;  /* 0x0000000910097220 */ /* 0x002fc80000400000 */
[----:B------:R-:W-:Y:S01]  /*03d0*/  FMUL R9, R2, R9 ;  /* 0x0000000902097220 */ /* 0x000fe20000400000 */
[----:B0-----:R-:W-:-:S03]  /*03e0*/  FMUL R8, R17, R8 ;  /* 0x0000000811087220 */ /* 0x001fc60000400000 */
[----:B--2---:R-:W-:Y:S01]  /*03f0*/  FFMA R9, R9, R12, R10 ;  /* 0x0000000c09097223 */ /* 0x004fe2000000000a */
[----:B------:R-:W-:-:S03]  /*0400*/  FMUL R8, R3, R8 ;  /* 0x0000000803087220 */ /* 0x000fc60000400000 */
[----:B---3--:R-:W-:Y:S01]  /*0410*/  FADD R14, R9, R14 ;  /* 0x0000000e090e7221 */ /* 0x008fe20000000000 */
[----:B------:R-:W-:-:S04]  /*0420*/  FFMA R8, R8, R13, R11 ;  /* 0x0000000d08087223 */ /* 0x000fc8000000000b */
[----:B------:R-:W-:Y:S01]  /*0430*/  FADD R15, R8, R15 ;  /* 0x0000000f080f7221 */ /* 0x000fe20000000000 */
[----:B------:R-:W-:Y:S06]  /*0440*/  @P4 EXIT ;  /* 0x000000000000494d */ /* 0x000fec0003800000 */
[----:B------:R-:W-:Y:S01]  /*0450*/  STG.E.64 desc[UR4][R6.64], R14 ;  /* 0x0000000e06007986 */ /* 0x000fe2000c101b04 */
[----:B------:R-:W-:Y:S05]  /*0460*/  EXIT ;  /* 0x000000000000794d */ /* 0x000fea0003800000 */
.L_x_0:
[----:B------:R-:W-:-:S00]  /*0470*/  BRA `(.L_x_0) ;  /* 0xfffffffc00fc7947 */ /* 0x000fc0000383ffff */
[----:B------:R-:W-:-:S00]  /*0480*/  NOP ;  /* 0x0000000000007918 */ /* 0x000fc00000000000 */
[----:B------:R-:W-:-:S00]  /*0490*/  NOP ;  /* 0x0000000000007918 */ /* 0x000fc00000000000 */
[----:B------:R-:W-:-:S00]  /*04a0*/  NOP ;  /* 0x0000000000007918 */ /* 0x000fc00000000000 */
[----:B------:R-:W-:-:S00]  /*04b0*/  NOP ;  /* 0x0000000000007918 */ /* 0x000fc00000000000 */
[----:B------:R-:W-:-:S00]  /*04c0*/  NOP ;  /* 0x0000000000007918 */ /* 0x000fc00000000000 */
[----:B------:R-:W-:-:S00]  /*04d0*/  NOP ;  /* 0x0000000000007918 */ /* 0x000fc00000000000 */
[----:B------:R-:W-:-:S00]  /*04e0*/  NOP ;  /* 0x0000000000007918 */ /* 0x000fc00000000000 */
[----:B------:R-:W-:-:S00]  /*04f0*/  NOP ;  /* 0x0000000000007918 */ /* 0x000fc00000000000 */
.L_x_1:


//--------------------- .nv.global.init           --------------------------
	.section	.nv.global.init,"aw",@progbits
.nv.global.init:
	.type		_$_str,@object
	.size		_$_str,(_$_str_$_2 - _$_str)
_$_str:
        /*0000*/ 	.byte	0x5f, 0x5f, 0x43, 0x55, 0x44, 0x41, 0x5f, 0x46, 0x54, 0x5a, 0x00
	.type		_$_str_$_2,@object
	.size		_$_str_$_2,(.L_1 - _$_str_$_2)
_$_str_$_2:
        /*000b*/ 	.byte	0x5f, 0x5f, 0x43, 0x55, 0x44, 0x41, 0x5f, 0x50, 0x52, 0x45, 0x43, 0x5f, 0x53, 0x51, 0x52, 0x54
        /*001b*/ 	.byte	0x00
.L_1:


//--------------------- .nv.constant0.triton_poi_fused__native_batch_norm_legit_no_training_add_23 --------------------------
	.section	.nv.constant0.triton_poi_fused__native_batch_norm_legit_no_training_add_23,"a",@progbits
	.sectionflags	@""
	.align	4
.nv.constant0.triton_poi_fused__native_batch_norm_legit_no_training_add_23:
	.zero		588
